//
// Generated by NVIDIA NVVM Compiler
//
// Compiler Build ID: CL-36424714
// Cuda compilation tools, release 13.0, V13.0.88
// Based on NVVM 20.0.0
//

.version 9.0
.target sm_100
.address_size 64

	// .globl	_Z12soma_numerosPiS_
.extern .func  (.param .b32 func_retval0) vprintf
(
	.param .b64 vprintf_param_0,
	.param .b64 vprintf_param_1
)
;
// _ZZ12soma_numerosPiS_E4temp has been demoted
.global .align 1 .b8 $str[3] = {37, 100};

.visible .entry _Z12soma_numerosPiS_(
	.param .u64 .ptr .align 1 _Z12soma_numerosPiS__param_0,
	.param .u64 .ptr .align 1 _Z12soma_numerosPiS__param_1
)
{
	.local .align 8 .b8 	__local_depot0[8];
	.reg .b64 	%SP;
	.reg .b64 	%SPL;
	.reg .pred 	%p<3>;
	.reg .b32 	%r<69>;
	.reg .b64 	%rd<9>;
	// demoted variable
	.shared .align 4 .b8 _ZZ12soma_numerosPiS_E4temp[4];
	mov.u64 	%SPL, __local_depot0;
	cvta.local.u64 	%SP, %SPL;
	ld.param.u64 	%rd1, [_Z12soma_numerosPiS__param_0];
	ld.param.u64 	%rd2, [_Z12soma_numerosPiS__param_1];
	mov.u32 	%r1, %tid.x;
	setp.ne.s32 	%p1, %r1, 0;
	@%p1 bra 	$L__BB0_2;
	cvta.to.global.u64 	%rd3, %rd1;
	ld.global.u32 	%r2, [%rd3];
	ld.global.u32 	%r3, [%rd3+4];
	add.s32 	%r4, %r3, %r2;
	ld.global.u32 	%r5, [%rd3+8];
	add.s32 	%r6, %r5, %r4;
	ld.global.u32 	%r7, [%rd3+12];
	add.s32 	%r8, %r7, %r6;
	ld.global.u32 	%r9, [%rd3+16];
	add.s32 	%r10, %r9, %r8;
	ld.global.u32 	%r11, [%rd3+20];
	add.s32 	%r12, %r11, %r10;
	ld.global.u32 	%r13, [%rd3+24];
	add.s32 	%r14, %r13, %r12;
	ld.global.u32 	%r15, [%rd3+28];
	add.s32 	%r16, %r15, %r14;
	ld.global.u32 	%r17, [%rd3+32];
	add.s32 	%r18, %r17, %r16;
	ld.global.u32 	%r19, [%rd3+36];
	add.s32 	%r20, %r19, %r18;
	ld.global.u32 	%r21, [%rd3+40];
	add.s32 	%r22, %r21, %r20;
	ld.global.u32 	%r23, [%rd3+44];
	add.s32 	%r24, %r23, %r22;
	ld.global.u32 	%r25, [%rd3+48];
	add.s32 	%r26, %r25, %r24;
	ld.global.u32 	%r27, [%rd3+52];
	add.s32 	%r28, %r27, %r26;
	ld.global.u32 	%r29, [%rd3+56];
	add.s32 	%r30, %r29, %r28;
	ld.global.u32 	%r31, [%rd3+60];
	add.s32 	%r32, %r31, %r30;
	ld.global.u32 	%r33, [%rd3+64];
	add.s32 	%r34, %r33, %r32;
	ld.global.u32 	%r35, [%rd3+68];
	add.s32 	%r36, %r35, %r34;
	ld.global.u32 	%r37, [%rd3+72];
	add.s32 	%r38, %r37, %r36;
	ld.global.u32 	%r39, [%rd3+76];
	add.s32 	%r40, %r39, %r38;
	ld.global.u32 	%r41, [%rd3+80];
	add.s32 	%r42, %r41, %r40;
	ld.global.u32 	%r43, [%rd3+84];
	add.s32 	%r44, %r43, %r42;
	ld.global.u32 	%r45, [%rd3+88];
	add.s32 	%r46, %r45, %r44;
	ld.global.u32 	%r47, [%rd3+92];
	add.s32 	%r48, %r47, %r46;
	ld.global.u32 	%r49, [%rd3+96];
	add.s32 	%r50, %r49, %r48;
	ld.global.u32 	%r51, [%rd3+100];
	add.s32 	%r52, %r51, %r50;
	ld.global.u32 	%r53, [%rd3+104];
	add.s32 	%r54, %r53, %r52;
	ld.global.u32 	%r55, [%rd3+108];
	add.s32 	%r56, %r55, %r54;
	ld.global.u32 	%r57, [%rd3+112];
	add.s32 	%r58, %r57, %r56;
	ld.global.u32 	%r59, [%rd3+116];
	add.s32 	%r60, %r59, %r58;
	ld.global.u32 	%r61, [%rd3+120];
	add.s32 	%r62, %r61, %r60;
	ld.global.u32 	%r63, [%rd3+124];
	add.s32 	%r64, %r63, %r62;
	st.shared.u32 	[_ZZ12soma_numerosPiS_E4temp], %r64;
$L__BB0_2:
	setp.ne.s32 	%p2, %r1, 0;
	bar.sync 	0;
	bar.sync 	0;
	@%p2 bra 	$L__BB0_4;
	add.u64 	%rd4, %SP, 0;
	add.u64 	%rd5, %SPL, 0;
	mov.b32 	%r65, 1;
	st.local.u32 	[%rd5], %r65;
	mov.u64 	%rd6, $str;
	cvta.global.u64 	%rd7, %rd6;
	{ // callseq 0, 0
	.param .b64 param0;
	st.param.b64 	[param0], %rd7;
	.param .b64 param1;
	st.param.b64 	[param1], %rd4;
	.param .b32 retval0;
	call.uni (retval0), 
	vprintf, 
	(
	param0, 
	param1
	);
	ld.param.b32 	%r66, [retval0];
	} // callseq 0
	ld.shared.u32 	%r68, [_ZZ12soma_numerosPiS_E4temp];
	cvta.to.global.u64 	%rd8, %rd2;
	st.global.u32 	[%rd8], %r68;
$L__BB0_4:
	ret;

}


// ===== COMPILED SASS (sm_100) =====

	.target	sm_100

	.elftype	@"ET_EXEC"


//--------------------- .note.nv.tkinfo           --------------------------
	.section	.note.nv.tkinfo,"",@"SHT_NOTE"
	.sectionflags	@"SHF_NOTE_NV_TKINFO"
	.tkinfo
        /*0018*/ 	.word	0x00000002
        /*0030*/ 	.string	""
        /*0030*/ 	.string	"ptxas"
        /*0030*/ 	.string	"Cuda compilation tools, release 13.0, V13.0.88"
        /*0030*/ 	.string	"Build cuda_13.0.r13.0/compiler.36424714_0"
        /*0030*/ 	.string	"-arch sm_100 -m 64 "



//--------------------- .note.nv.cuinfo           --------------------------
	.section	.note.nv.cuinfo,"",@"SHT_NOTE"
	.sectionflags	@"SHF_NOTE_NV_CUINFO"
        /*0018*/ 	.short	0x0002
        /*001a*/ 	.short	0x0064
        /*001c*/ 	.short	0x0082
	.zero		2


//--------------------- .nv.info                  --------------------------
	.section	.nv.info,"",@"SHT_CUDA_INFO"
	.align	4


	//----- nvinfo : EIATTR_REGCOUNT
	.align		4
        /*0000*/ 	.byte	0x04, 0x2f
        /*0002*/ 	.short	(.L_2 - .L_1)
	.align		4
.L_1:
        /*0004*/ 	.word	index@(_Z12soma_numerosPiS_)
        /*0008*/ 	.word	0x0000001e


	//----- nvinfo : EIATTR_FRAME_SIZE
	.align		4
.L_2:
        /*000c*/ 	.byte	0x04, 0x11
        /*000e*/ 	.short	(.L_4 - .L_3)
	.align		4
.L_3:
        /*0010*/ 	.word	index@(_Z12soma_numerosPiS_)
        /*0014*/ 	.word	0x00000008


	//----- nvinfo : EIATTR_MIN_STACK_SIZE
	.align		4
.L_4:
        /*0018*/ 	.byte	0x04, 0x12
        /*001a*/ 	.short	(.L_6 - .L_5)
	.align		4
.L_5:
        /*001c*/ 	.word	index@(_Z12soma_numerosPiS_)
        /*0020*/ 	.word	0x00000008
.L_6:


//--------------------- .nv.compat                --------------------------
	.section	.nv.compat,"",@"SHT_CUDA_COMPAT_INFO"
	.align	4
        /*0000*/ 	.byte	0x02, 0x09, 0x00, 0x00, 0x02, 0x02, 0x01, 0x00, 0x02, 0x05, 0x05, 0x00, 0x03, 0x07, 0x01, 0x01
        /*0010*/ 	.byte	0x02, 0x03, 0x00, 0x00, 0x02, 0x06, 0x01, 0x00, 0x04, 0x0b, 0x08, 0x00, 0x09, 0x00, 0x00, 0x00
        /*0020*/ 	.byte	0x00, 0x00, 0x00, 0x00


//--------------------- .nv.info._Z12soma_numerosPiS_ --------------------------
	.section	.nv.info._Z12soma_numerosPiS_,"",@"SHT_CUDA_INFO"
	.sectionflags	@""
	.align	4


	//----- nvinfo : EIATTR_CUDA_API_VERSION
	.align		4
        /*0000*/ 	.byte	0x04, 0x37
        /*0002*/ 	.short	(.L_8 - .L_7)
.L_7:
        /*0004*/ 	.word	0x00000082


	//----- nvinfo : EIATTR_KPARAM_INFO
	.align		4
.L_8:
        /*0008*/ 	.byte	0x04, 0x17
        /*000a*/ 	.short	(.L_10 - .L_9)
.L_9:
        /*000c*/ 	.word	0x00000000
        /*0010*/ 	.short	0x0001
        /*0012*/ 	.short	0x0008
        /*0014*/ 	.byte	0x00, 0xf5, 0x21, 0x00


	//----- nvinfo : EIATTR_KPARAM_INFO
	.align		4
.L_10:
        /*0018*/ 	.byte	0x04, 0x17
        /*001a*/ 	.short	(.L_12 - .L_11)
.L_11:
        /*001c*/ 	.word	0x00000000
        /*0020*/ 	.short	0x0000
        /*0022*/ 	.short	0x0000
        /*0024*/ 	.byte	0x00, 0xf5, 0x21, 0x00


	//----- nvinfo : EIATTR_SPARSE_MMA_MASK
	.align		4
.L_12:
        /*0028*/ 	.byte	0x03, 0x50
        /*002a*/ 	.short	0x0000


	//----- nvinfo : EIATTR_MAXREG_COUNT
	.align		4
        /*002c*/ 	.byte	0x03, 0x1b
        /*002e*/ 	.short	0x00ff


	//----- nvinfo : EIATTR_NUM_BARRIERS
	.align		4
        /*0030*/ 	.byte	0x02, 0x4c
        /*0032*/ 	.byte	0x01
	.zero		1


	//----- nvinfo : EIATTR_EXTERNS
	.align		4
        /*0034*/ 	.byte	0x04, 0x0f
        /*0036*/ 	.short	(.L_14 - .L_13)


	//   ....[0]....
	.align		4
.L_13:
        /*0038*/ 	.word	index@(vprintf)


	//----- nvinfo : EIATTR_MERCURY_ISA_VERSION
	.align		4
.L_14:
        /*003c*/ 	.byte	0x03, 0x5f
        /*003e*/ 	.short	0x0101


	//----- nvinfo : EIATTR_VRC_CTA_INIT_COUNT
	.align		4
        /*0040*/ 	.byte	0x02, 0x4a
	.zero		1
	.zero		1


	//----- nvinfo : EIATTR_SYSCALL_OFFSETS
	.align		4
        /*0044*/ 	.byte	0x04, 0x46
        /*0046*/ 	.short	(.L_16 - .L_15)


	//   ....[0]....
.L_15:
        /*0048*/ 	.word	0x000004c0


	//----- nvinfo : EIATTR_EXIT_INSTR_OFFSETS
	.align		4
.L_16:
        /*004c*/ 	.byte	0x04, 0x1c
        /*004e*/ 	.short	(.L_18 - .L_17)


	//   ....[0]....
.L_17:
        /*0050*/ 	.word	0x00000430


	//   ....[1]....
        /*0054*/ 	.word	0x00000530


	//----- nvinfo : EIATTR_CRS_STACK_SIZE
	.align		4
.L_18:
        /*0058*/ 	.byte	0x04, 0x1e
        /*005a*/ 	.short	(.L_20 - .L_19)
.L_19:
        /*005c*/ 	.word	0x00000000


	//----- nvinfo : EIATTR_CBANK_PARAM_SIZE
	.align		4
.L_20:
        /*0060*/ 	.byte	0x03, 0x19
        /*0062*/ 	.short	0x0010


	//----- nvinfo : EIATTR_PARAM_CBANK
	.align		4
        /*0064*/ 	.byte	0x04, 0x0a
        /*0066*/ 	.short	(.L_22 - .L_21)
	.align		4
.L_21:
        /*0068*/ 	.word	index@(.nv.constant0._Z12soma_numerosPiS_)
        /*006c*/ 	.short	0x0380
        /*006e*/ 	.short	0x0010


	//----- nvinfo : EIATTR_SW_WAR
	.align		4
.L_22:
        /*0070*/ 	.byte	0x04, 0x36
        /*0072*/ 	.short	(.L_24 - .L_23)
.L_23:
        /*0074*/ 	.word	0x00000008
.L_24:


//--------------------- .nv.callgraph             --------------------------
	.section	.nv.callgraph,"",@"SHT_CUDA_CALLGRAPH"
	.align	4
	.sectionentsize	8
	.align		4
        /*0000*/ 	.word	0x00000000
	.align		4
        /*0004*/ 	.word	0xffffffff
	.align		4
        /*0008*/ 	.word	index@(_Z12soma_numerosPiS_)
	.align		4
        /*000c*/ 	.word	index@(vprintf)
	.align		4
        /*0010*/ 	.word	0x00000000
	.align		4
        /*0014*/ 	.word	0xfffffffe
	.align		4
        /*0018*/ 	.word	0x00000000
	.align		4
        /*001c*/ 	.word	0xfffffffd
	.align		4
        /*0020*/ 	.word	0x00000000
	.align		4
        /*0024*/ 	.word	0xfffffffc


//--------------------- .nv.constant4             --------------------------
	.section	.nv.constant4,"a",@progbits
	.align	8
	.align		8
.nv.constant4:
        /*0000*/ 	.dword	vprintf
	.align		8
        /*0008*/ 	.dword	$str


//--------------------- .text._Z12soma_numerosPiS_ --------------------------
	.section	.text._Z12soma_numerosPiS_,"ax",@progbits
	.align	128
        .global         _Z12soma_numerosPiS_
        .type           _Z12soma_numerosPiS_,@function
        .size           _Z12soma_numerosPiS_,(.L_x_4 - _Z12soma_numerosPiS_)
        .other          _Z12soma_numerosPiS_,@"STO_CUDA_ENTRY STV_DEFAULT"
_Z12soma_numerosPiS_:
.text._Z12soma_numerosPiS_:
[----:B------:R-:W0:Y:S01]  /*0000*/  LDC R1, c[0x0][0x37c] ;  /* 0x0000df00ff017b82 */ /* 0x000e220000000800 */
[----:B------:R-:W1:Y:S01]  /*0010*/  S2R R0, SR_TID.X ;  /* 0x0000000000007919 */ /* 0x000e620000002100 */
[----:B------:R-:W2:Y:S01]  /*0020*/  LDCU UR4, c[0x0][0x2f8] ;  /* 0x00005f00ff0477ac */ /* 0x000ea20008000800 */
[----:B0-----:R-:W-:Y:S01]  /*0030*/  VIADD R1, R1, 0xfffffff8 ;  /* 0xfffffff801017836 */ /* 0x001fe20000000000 */
[----:B------:R-:W-:Y:S01]  /*0040*/  BSSY.RECONVERGENT B0, `(.L_x_0) ;  /* 0x000003c000007945 */ /* 0x000fe20003800200 */
[----:B------:R-:W0:Y:S01]  /*0050*/  LDCU UR5, c[0x0][0x2fc] ;  /* 0x00005f80ff0577ac */ /* 0x000e220008000800 */
[----:B------:R-:W3:Y:S02]  /*0060*/  LDCU.64 UR36, c[0x0][0x358] ;  /* 0x00006b00ff2477ac */ /* 0x000ee40008000a00 */
[----:B--2---:R-:W-:-:S05]  /*0070*/  IADD3 R6, P1, PT, R1, UR4, RZ ;  /* 0x0000000401067c10 */ /* 0x004fca000ff3e0ff */
[----:B0-----:R-:W-:Y:S01]  /*0080*/  IMAD.X R7, RZ, RZ, UR5, P1 ;  /* 0x00000005ff077e24 */ /* 0x001fe200088e06ff */
[----:B-1----:R-:W-:-:S13]  /*0090*/  ISETP.NE.AND P0, PT, R0, RZ, PT ;  /* 0x000000ff0000720c */ /* 0x002fda0003f05270 */
[----:B---3--:R-:W-:Y:S05]  /*00a0*/  @P0 BRA `(.L_x_1) ;  /* 0x0000000000d40947 */ /* 0x008fea0003800000 */
[----:B------:R-:W0:Y:S02]  /*00b0*/  LDC.64 R2, c[0x0][0x380] ;  /* 0x0000e000ff027b82 */ /* 0x000e240000000a00 */
[----:B0-----:R-:W2:Y:S04]  /*00c0*/  LDG.E R0, desc[UR36][R2.64] ;  /* 0x0000002402007981 */ /* 0x001ea8000c1e1900 */
[----:B------:R-:W2:Y:S04]  /*00d0*/  LDG.E R5, desc[UR36][R2.64+0x4] ;  /* 0x0000042402057981 */ /* 0x000ea8000c1e1900 */
[----:B------:R-:W2:Y:S04]  /*00e0*/  LDG.E R4, desc[UR36][R2.64+0x8] ;  /* 0x0000082402047981 */ /* 0x000ea8000c1e1900 */
[----:B------:R-:W3:Y:S04]  /*00f0*/  LDG.E R27, desc[UR36][R2.64+0xc] ;  /* 0x00000c24021b7981 */ /* 0x000ee8000c1e1900 */
[----:B------:R-:W3:Y:S04]  /*0100*/  LDG.E R24, desc[UR36][R2.64+0x10] ;  /* 0x0000102402187981 */ /* 0x000ee8000c1e1900 */
[----:B------:R-:W4:Y:S04]  /*0110*/  LDG.E R22, desc[UR36][R2.64+0x14] ;  /* 0x0000142402167981 */ /* 0x000f28000c1e1900 */
[----:B------:R-:W4:Y:S04]  /*0120*/  LDG.E R25, desc[UR36][R2.64+0x18] ;  /* 0x0000182402197981 */ /* 0x000f28000c1e1900 */
[----:B------:R-:W5:Y:S04]  /*0130*/  LDG.E R23, desc[UR36][R2.64+0x1c] ;  /* 0x00001c2402177981 */ /* 0x000f68000c1e1900 */
        /* <DEDUP_REMOVED lines=13> */
[----:B------:R-:W5:Y:S01]  /*0210*/  LDG.E R9, desc[UR36][R2.64+0x54] ;  /* 0x0000542402097981 */ /* 0x000f62000c1e1900 */
[----:B--2---:R-:W-:-:S03]  /*0220*/  IADD3 R0, PT, PT, R4, R5, R0 ;  /* 0x0000000504007210 */ /* 0x004fc60007ffe000 */
[----:B------:R-:W2:Y:S04]  /*0230*/  LDG.E R4, desc[UR36][R2.64+0x58] ;  /* 0x0000582402047981 */ /* 0x000ea8000c1e1900 */
[----:B------:R-:W2:Y:S01]  /*0240*/  LDG.E R5, desc[UR36][R2.64+0x5c] ;  /* 0x00005c2402057981 */ /* 0x000ea2000c1e1900 */
[----:B---3--:R-:W-:-:S03]  /*0250*/  IADD3 R24, PT, PT, R24, R27, R0 ;  /* 0x0000001b18187210 */ /* 0x008fc60007ffe000 */
[----:B------:R-:W3:Y:S01]  /*0260*/  LDG.E R0, desc[UR36][R2.64+0x60] ;  /* 0x0000602402007981 */ /* 0x000ee2000c1e1900 */
[----:B----4-:R-:W-:-:S03]  /*0270*/  IADD3 R24, PT, PT, R25, R22, R24 ;  /* 0x0000001619187210 */ /* 0x010fc60007ffe018 */
[----:B------:R-:W4:Y:S04]  /*0280*/  LDG.E R22, desc[UR36][R2.64+0x64] ;  /* 0x0000642402167981 */ /* 0x000f28000c1e1900 */
[----:B------:R-:W4:Y:S01]  /*0290*/  LDG.E R25, desc[UR36][R2.64+0x68] ;  /* 0x0000682402197981 */ /* 0x000f22000c1e1900 */
[----:B-----5:R-:W-:-:S03]  /*02a0*/  IADD3 R24, PT, PT, R20, R23, R24 ;  /* 0x0000001714187210 */ /* 0x020fc60007ffe018 */
[----:B------:R-:W5:Y:S04]  /*02b0*/  LDG.E R23, desc[UR36][R2.64+0x6c] ;  /* 0x00006c2402177981 */ /* 0x000f68000c1e1900 */
[----:B------:R-:W5:Y:S01]  /*02c0*/  LDG.E R20, desc[UR36][R2.64+0x70] ;  /* 0x0000702402147981 */ /* 0x000f62000c1e1900 */
[----:B------:R-:W-:-:S03]  /*02d0*/  IADD3 R26, PT, PT, R21, R18, R24 ;  /* 0x00000012151a7210 */ /* 0x000fc60007ffe018 */
[----:B------:R-:W5:Y:S04]  /*02e0*/  LDG.E R21, desc[UR36][R2.64+0x74] ;  /* 0x0000742402157981 */ /* 0x000f68000c1e1900 */
[----:B------:R-:W5:Y:S04]  /*02f0*/  LDG.E R18, desc[UR36][R2.64+0x78] ;  /* 0x0000782402127981 */ /* 0x000f68000c1e1900 */
[----:B------:R-:W5:Y:S01]  /*0300*/  LDG.E R24, desc[UR36][R2.64+0x7c] ;  /* 0x00007c2402187981 */ /* 0x000f62000c1e1900 */
[----:B------:R-:W-:-:S04]  /*0310*/  IADD3 R16, PT, PT, R16, R19, R26 ;  /* 0x0000001310107210 */ /* 0x000fc80007ffe01a */
[----:B------:R-:W-:Y:S01]  /*0320*/  IADD3 R14, PT, PT, R14, R17, R16 ;  /* 0x000000110e0e7210 */ /* 0x000fe20007ffe010 */
[----:B------:R-:W0:Y:S03]  /*0330*/  S2UR UR5, SR_CgaCtaId ;  /* 0x00000000000579c3 */ /* 0x000e260000008800 */
[----:B------:R-:W-:-:S04]  /*0340*/  IADD3 R12, PT, PT, R12, R15, R14 ;  /* 0x0000000f0c0c7210 */ /* 0x000fc80007ffe00e */
[----:B------:R-:W-:-:S04]  /*0350*/  IADD3 R10, PT, PT, R10, R13, R12 ;  /* 0x0000000d0a0a7210 */ /* 0x000fc80007ffe00c */
[----:B------:R-:W-:Y:S01]  /*0360*/  IADD3 R8, PT, PT, R8, R11, R10 ;  /* 0x0000000b08087210 */ /* 0x000fe20007ffe00a */
[----:B------:R-:W-:Y:S02]  /*0370*/  UMOV UR4, 0x400 ;  /* 0x0000040000047882 */ /* 0x000fe40000000000 */
[----:B0-----:R-:W-:Y:S01]  /*0380*/  ULEA UR4, UR5, UR4, 0x18 ;  /* 0x0000000405047291 */ /* 0x001fe2000f8ec0ff */
[----:B--2---:R-:W-:-:S04]  /*0390*/  IADD3 R4, PT, PT, R4, R9, R8 ;  /* 0x0000000904047210 */ /* 0x004fc80007ffe008 */
[----:B---3--:R-:W-:-:S04]  /*03a0*/  IADD3 R0, PT, PT, R0, R5, R4 ;  /* 0x0000000500007210 */ /* 0x008fc80007ffe004 */
[----:B----4-:R-:W-:-:S04]  /*03b0*/  IADD3 R0, PT, PT, R25, R22, R0 ;  /* 0x0000001619007210 */ /* 0x010fc80007ffe000 */
[----:B-----5:R-:W-:-:S04]  /*03c0*/  IADD3 R0, PT, PT, R20, R23, R0 ;  /* 0x0000001714007210 */ /* 0x020fc80007ffe000 */
[----:B------:R-:W-:-:S05]  /*03d0*/  IADD3 R21, PT, PT, R18, R21, R0 ;  /* 0x0000001512157210 */ /* 0x000fca0007ffe000 */
[----:B------:R-:W-:-:S05]  /*03e0*/  IMAD.IADD R21, R21, 0x1, R24 ;  /* 0x0000000115157824 */ /* 0x000fca00078e0218 */
[----:B------:R0:W-:Y:S02]  /*03f0*/  STS [UR4], R21 ;  /* 0x00000015ff007988 */ /* 0x0001e40008000804 */
.L_x_1:
[----:B------:R-:W-:Y:S05]  /*0400*/  BSYNC.RECONVERGENT B0 ;  /* 0x0000000000007941 */ /* 0x000fea0003800200 */
.L_x_0:
[----:B------:R-:W-:Y:S08]  /*0410*/  BAR.SYNC.DEFER_BLOCKING 0x0 ;  /* 0x0000000000007b1d */ /* 0x000ff00000010000 */
[----:B------:R-:W-:Y:S06]  /*0420*/  BAR.SYNC.DEFER_BLOCKING 0x0 ;  /* 0x0000000000007b1d */ /* 0x000fec0000010000 */
[----:B------:R-:W-:Y:S05]  /*0430*/  @P0 EXIT ;  /* 0x000000000000094d */ /* 0x000fea0003800000 */
[----:B------:R-:W-:Y:S01]  /*0440*/  IMAD.MOV.U32 R8, RZ, RZ, 0x1 ;  /* 0x00000001ff087424 */ /* 0x000fe200078e00ff */
[----:B------:R-:W-:Y:S01]  /*0450*/  MOV R0, 0x0 ;  /* 0x0000000000007802 */ /* 0x000fe20000000f00 */
[----:B------:R-:W1:Y:S03]  /*0460*/  LDCU.64 UR4, c[0x4][0x8] ;  /* 0x01000100ff0477ac */ /* 0x000e660008000a00 */
[----:B------:R2:W-:Y:S01]  /*0470*/  STL [R1], R8 ;  /* 0x0000000801007387 */ /* 0x0005e20000100800 */
[----:B------:R2:W3:Y:S01]  /*0480*/  LDC.64 R2, c[0x4][R0] ;  /* 0x0100000000027b82 */ /* 0x0004e20000000a00 */
[----:B-1----:R-:W-:Y:S02]  /*0490*/  IMAD.U32 R4, RZ, RZ, UR4 ;  /* 0x00000004ff047e24 */ /* 0x002fe4000f8e00ff */
[----:B--2---:R-:W-:-:S07]  /*04a0*/  IMAD.U32 R5, RZ, RZ, UR5 ;  /* 0x00000005ff057e24 */ /* 0x004fce000f8e00ff */
[----:B0-----:R-:W-:-:S07]  /*04b0*/  LEPC R20, `(.L_x_2) ;  /* 0x000000001014794e */ /* 0x001fce0000000000 */
[----:B---3--:R-:W-:Y:S05]  /*04c0*/  CALL.ABS.NOINC R2 ;  /* 0x0000000002007343 */ /* 0x008fea0003c00000 */
.L_x_2:
[----:B------:R-:W0:Y:S01]  /*04d0*/  S2UR UR5, SR_CgaCtaId ;  /* 0x00000000000579c3 */ /* 0x000e220000008800 */
[----:B------:R-:W-:-:S07]  /*04e0*/  UMOV UR4, 0x400 ;  /* 0x0000040000047882 */ /* 0x000fce0000000000 */
[----:B------:R-:W1:Y:S01]  /*04f0*/  LDC.64 R2, c[0x0][0x388] ;  /* 0x0000e200ff027b82 */ /* 0x000e620000000a00 */
[----:B0-----:R-:W-:-:S09]  /*0500*/  ULEA UR4, UR5, UR4, 0x18 ;  /* 0x0000000405047291 */ /* 0x001fd2000f8ec0ff */
[----:B------:R-:W1:Y:S04]  /*0510*/  LDS R5, [UR4] ;  /* 0x00000004ff057984 */ /* 0x000e680008000800 */
[----:B-1----:R-:W-:Y:S01]  /*0520*/  STG.E desc[UR36][R2.64], R5 ;  /* 0x0000000502007986 */ /* 0x002fe2000c101924 */
[----:B------:R-:W-:Y:S05]  /*0530*/  EXIT ;  /* 0x000000000000794d */ /* 0x000fea0003800000 */
.L_x_3:
[----:B------:R-:W-:-:S00]  /*0540*/  BRA `(.L_x_3) ;  /* 0xfffffffc00fc7947 */ /* 0x000fc0000383ffff */
[----:B------:R-:W-:-:S00]  /*0550*/  NOP ;  /* 0x0000000000007918 */ /* 0x000fc00000000000 */
        /* <DEDUP_REMOVED lines=10> */
.L_x_4:


//--------------------- .nv.global.init           --------------------------
	.section	.nv.global.init,"aw",@progbits
.nv.global.init:
	.type		$str,@object
	.size		$str,(.L_0 - $str)
$str:
        /*0000*/ 	.byte	0x25, 0x64, 0x00
.L_0:


//--------------------- .nv.shared._Z12soma_numerosPiS_ --------------------------
	.section	.nv.shared._Z12soma_numerosPiS_,"aw",@nobits
	.sectionflags	@""
	.align	4
.nv.shared._Z12soma_numerosPiS_:
	.zero		1028


//--------------------- .nv.shared.reserved.0     --------------------------
	.section	.nv.shared.reserved.0,"aw",@nobits
	.weak		__nv_reservedSMEM_offset_0_alias
	.size		__nv_reservedSMEM_offset_0_alias, 0, 64
	.other		__nv_reservedSMEM_offset_0_alias,@"STO_CUDA_RESERVED_SHARED STV_DEFAULT"
__nv_reservedSMEM_offset_0_alias:
	.zero		0
	.zero		64


//--------------------- .nv.constant0._Z12soma_numerosPiS_ --------------------------
	.section	.nv.constant0._Z12soma_numerosPiS_,"a",@progbits
	.sectionflags	@""
	.align	4
.nv.constant0._Z12soma_numerosPiS_:
	.zero		912


//--------------------- SYMBOLS --------------------------

	.type		.nv.reservedSmem.offset0,@object
	.size		.nv.reservedSmem.offset0,0x4
	.type		.nv.reservedSmem.cap,@object
	.size		.nv.reservedSmem.cap,0x4
	.type		vprintf,@function
